	.headerflags	@"EF_CUDA_TEXMODE_UNIFIED EF_CUDA_64BIT_ADDRESS EF_CUDA_ACCELERATORS EF_CUDA_SM90 EF_CUDA_VIRTUAL_SM(EF_CUDA_SM90)"
	.elftype	@"ET_EXEC"


//--------------------- .nv.info                  --------------------------
	.section	.nv.info,"",@"SHT_CUDA_INFO"
	.align	4


	//----- nvinfo : EIATTR_REGCOUNT
	.align		4
        /*0000*/ 	.byte	0x04, 0x2f
        /*0002*/ 	.short	(.L_1 - .L_0)
	.align		4
.L_0:
        /*0004*/ 	.word	index@(triton_poi_fused__softmax_div_masked_fill_3)
        /*0008*/ 	.word	0x00000010


	//----- nvinfo : EIATTR_MIN_STACK_SIZE
	.align		4
.L_1:
        /*000c*/ 	.byte	0x04, 0x12
        /*000e*/ 	.short	(.L_3 - .L_2)
	.align		4
.L_2:
        /*0010*/ 	.word	index@(triton_poi_fused__softmax_div_masked_fill_3)
        /*0014*/ 	.word	0x00000000


	//----- nvinfo : EIATTR_FRAME_SIZE
	.align		4
.L_3:
        /*0018*/ 	.byte	0x04, 0x11
        /*001a*/ 	.short	(.L_5 - .L_4)
	.align		4
.L_4:
        /*001c*/ 	.word	index@(triton_poi_fused__softmax_div_masked_fill_3)
        /*0020*/ 	.word	0x00000000


	//----- nvinfo : EIATTR_MIN_STACK_SIZE
	.align		4
.L_5:
        /*0024*/ 	.byte	0x04, 0x12
        /*0026*/ 	.short	(.L_7 - .L_6)
	.align		4
.L_6:
        /*0028*/ 	.word	index@(triton_poi_fused__softmax_div_masked_fill_3)
        /*002c*/ 	.word	0x00000000
.L_7:


//--------------------- .nv.info.triton_poi_fused__softmax_div_masked_fill_3 --------------------------
	.section	.nv.info.triton_poi_fused__softmax_div_masked_fill_3,"",@"SHT_CUDA_INFO"
	.sectionflags	@""
	.align	4


	//----- nvinfo : EIATTR_CUDA_API_VERSION
	.align		4
        /*0000*/ 	.byte	0x04, 0x37
        /*0002*/ 	.short	(.L_9 - .L_8)
.L_8:
        /*0004*/ 	.word	0x0000007c


	//----- nvinfo : EIATTR_KPARAM_INFO
	.align		4
.L_9:
        /*0008*/ 	.byte	0x04, 0x17
        /*000a*/ 	.short	(.L_11 - .L_10)
.L_10:
        /*000c*/ 	.word	0x00000000
        /*0010*/ 	.short	0x0005
        /*0012*/ 	.short	0x0028
        /*0014*/ 	.byte	0x00, 0xf0, 0x11, 0x00


	//----- nvinfo : EIATTR_KPARAM_INFO
	.align		4
.L_11:
        /*0018*/ 	.byte	0x04, 0x17
        /*001a*/ 	.short	(.L_13 - .L_12)
.L_12:
        /*001c*/ 	.word	0x00000000
        /*0020*/ 	.short	0x0004
        /*0022*/ 	.short	0x0020
        /*0024*/ 	.byte	0x00, 0xf4, 0x21, 0x00


	//----- nvinfo : EIATTR_KPARAM_INFO
	.align		4
.L_13:
        /*0028*/ 	.byte	0x04, 0x17
        /*002a*/ 	.short	(.L_15 - .L_14)
.L_14:
        /*002c*/ 	.word	0x00000000
        /*0030*/ 	.short	0x0003
        /*0032*/ 	.short	0x0018
        /*0034*/ 	.byte	0x00, 0xf4, 0x21, 0x00


	//----- nvinfo : EIATTR_KPARAM_INFO
	.align		4
.L_15:
        /*0038*/ 	.byte	0x04, 0x17
        /*003a*/ 	.short	(.L_17 - .L_16)
.L_16:
        /*003c*/ 	.word	0x00000000
        /*0040*/ 	.short	0x0002
        /*0042*/ 	.short	0x0010
        /*0044*/ 	.byte	0x00, 0xf4, 0x21, 0x00


	//----- nvinfo : EIATTR_KPARAM_INFO
	.align		4
.L_17:
        /*0048*/ 	.byte	0x04, 0x17
        /*004a*/ 	.short	(.L_19 - .L_18)
.L_18:
        /*004c*/ 	.word	0x00000000
        /*0050*/ 	.short	0x0001
        /*0052*/ 	.short	0x0008
        /*0054*/ 	.byte	0x00, 0xf4, 0x21, 0x00


	//----- nvinfo : EIATTR_KPARAM_INFO
	.align		4
.L_19:
        /*0058*/ 	.byte	0x04, 0x17
        /*005a*/ 	.short	(.L_21 - .L_20)
.L_20:
        /*005c*/ 	.word	0x00000000
        /*0060*/ 	.short	0x0000
        /*0062*/ 	.short	0x0000
        /*0064*/ 	.byte	0x00, 0xf4, 0x21, 0x00


	//----- nvinfo : EIATTR_SPARSE_MMA_MASK
	.align		4
.L_21:
        /*0068*/ 	.byte	0x03, 0x50
        /*006a*/ 	.short	0x0000


	//----- nvinfo : EIATTR_MAXREG_COUNT
	.align		4
        /*006c*/ 	.byte	0x03, 0x1b
        /*006e*/ 	.short	0x00ff


	//----- nvinfo : EIATTR_EXIT_INSTR_OFFSETS
	.align		4
        /*0070*/ 	.byte	0x04, 0x1c
        /*0072*/ 	.short	(.L_23 - .L_22)


	//   ....[0]....
.L_22:
        /*0074*/ 	.word	0x00000390


	//   ....[1]....
        /*0078*/ 	.word	0x000003b0


	//----- nvinfo : EIATTR_REQNTID
	.align		4
.L_23:
        /*007c*/ 	.byte	0x04, 0x10
        /*007e*/ 	.short	(.L_25 - .L_24)
.L_24:
        /*0080*/ 	.word	0x00000080
        /*0084*/ 	.word	0x00000001
        /*0088*/ 	.word	0x00000001


	//----- nvinfo : EIATTR_CBANK_PARAM_SIZE
	.align		4
.L_25:
        /*008c*/ 	.byte	0x03, 0x19
        /*008e*/ 	.short	0x002c


	//----- nvinfo : EIATTR_PARAM_CBANK
	.align		4
        /*0090*/ 	.byte	0x04, 0x0a
        /*0092*/ 	.short	(.L_27 - .L_26)
	.align		4
.L_26:
        /*0094*/ 	.word	index@(.nv.constant0.triton_poi_fused__softmax_div_masked_fill_3)
        /*0098*/ 	.short	0x0210
        /*009a*/ 	.short	0x002c


	//----- nvinfo : EIATTR_SW_WAR
	.align		4
.L_27:
        /*009c*/ 	.byte	0x04, 0x36
        /*009e*/ 	.short	(.L_29 - .L_28)
.L_28:
        /*00a0*/ 	.word	0x00000008
.L_29:


//--------------------- .nv.callgraph             --------------------------
	.section	.nv.callgraph,"",@"SHT_CUDA_CALLGRAPH"
	.align	4
	.sectionentsize	8
	.align		4
        /*0000*/ 	.word	0x00000000
	.align		4
        /*0004*/ 	.word	0xffffffff
	.align		4
        /*0008*/ 	.word	0x00000000
	.align		4
        /*000c*/ 	.word	0xfffffffe
	.align		4
        /*0010*/ 	.word	0x00000000
	.align		4
        /*0014*/ 	.word	0xfffffffd
	.align		4
        /*0018*/ 	.word	0x00000000
	.align		4
        /*001c*/ 	.word	0xfffffffc


//--------------------- .text.triton_poi_fused__softmax_div_masked_fill_3 --------------------------
	.section	.text.triton_poi_fused__softmax_div_masked_fill_3,"ax",@progbits
	.align	128
        .global         triton_poi_fused__softmax_div_masked_fill_3
        .type           triton_poi_fused__softmax_div_masked_fill_3,@function
        .size           triton_poi_fused__softmax_div_masked_fill_3,(.L_x_1 - triton_poi_fused__softmax_div_masked_fill_3)
        .other          triton_poi_fused__softmax_div_masked_fill_3,@"STO_CUDA_ENTRY STV_DEFAULT"
triton_poi_fused__softmax_div_masked_fill_3:
.text.triton_poi_fused__softmax_div_masked_fill_3:
[----:B------:R-:W0:Y:S02]  /*0000*/  LDC R1, c[0x0][0x28] ;  /* 0x00000a00ff017b82 */ /* 0x000e240000000800 */
[----:B------:R-:W1:Y:S01]  /*0010*/  S2R R4, SR_TID.X ;  /* 0x0000000000047919 */ /* 0x000e620000002100 */
[----:B------:R-:W2:Y:S01]  /*0020*/  LDC.64 R6, c[0x0][0x220] ;  /* 0x00008800ff067b82 */ /* 0x000ea20000000a00 */
[----:B------:R-:W-:Y:S01]  /*0030*/  ULDC.64 UR4, c[0x0][0x208] ;  /* 0x0000820000047ab9 */ /* 0x000fe20000000a00 */
[----:B------:R-:W3:Y:S06]  /*0040*/  S2R R9, SR_CTAID.X ;  /* 0x0000000000097919 */ /* 0x000eec0000002500 */
[----:B------:R-:W4:Y:S01]  /*0050*/  LDC.64 R2, c[0x0][0x210] ;  /* 0x00008400ff027b82 */ /* 0x000f220000000a00 */
[----:B------:R-:W-:Y:S01]  /*0060*/  HFMA2.MMA R13, -RZ, RZ, 0, 0 ;  /* 0x00000000ff0d7435 */ /* 0x000fe200000001ff */
[----:B------:R-:W-:Y:S01]  /*0070*/  ULDC.64 UR6, c[0x0][0x218] ;  /* 0x0000860000067ab9 */ /* 0x000fe20000000a00 */
[----:B--2---:R2:W5:Y:S01]  /*0080*/  LDG.E R0, desc[UR4][R6.64] ;  /* 0x0000000406007981 */ /* 0x004562000c1e1900 */
[----:B-1----:R-:W-:-:S02]  /*0090*/  LOP3.LUT R4, R4, 0x7f, RZ, 0xc0, !PT ;  /* 0x0000007f04047812 */ /* 0x002fc400078ec0ff */
[----:B---3--:R-:W-:-:S03]  /*00a0*/  SHF.R.S32.HI R10, RZ, 0x18, R9 ;  /* 0x00000018ff0a7819 */ /* 0x008fc60000011409 */
[----:B------:R-:W-:Y:S02]  /*00b0*/  IMAD R9, R9, 0x80, R4 ;  /* 0x0000008009097824 */ /* 0x000fe400078e0204 */
[----:B------:R-:W1:Y:S01]  /*00c0*/  LDC.64 R4, c[0x0][0x228] ;  /* 0x00008a00ff047b82 */ /* 0x000e620000000a00 */
[----:B------:R-:W-:Y:S01]  /*00d0*/  SGXT R10, R10, 0x1 ;  /* 0x000000010a0a781a */ /* 0x000fe20000000200 */
[C---:B----4-:R-:W-:Y:S01]  /*00e0*/  IMAD.WIDE R2, R9.reuse, 0x4, R2 ;  /* 0x0000000409027825 */ /* 0x050fe200078e0202 */
[----:B------:R-:W-:Y:S02]  /*00f0*/  ISETP.GE.AND P0, PT, R9, 0x100, PT ;  /* 0x000001000900780c */ /* 0x000fe40003f06270 */
[----:B------:R-:W-:-:S04]  /*0100*/  LEA.HI R8, R10, R9, RZ, 0x6 ;  /* 0x000000090a087211 */ /* 0x000fc800078f30ff */
[----:B------:R-:W-:-:S05]  /*0110*/  LOP3.LUT R8, R8, 0xffffffc0, RZ, 0xc0, !PT ;  /* 0xffffffc008087812 */ /* 0x000fca00078ec0ff */
[----:B--2---:R-:W-:Y:S02]  /*0120*/  IMAD.IADD R6, R9, 0x1, -R8 ;  /* 0x0000000109067824 */ /* 0x004fe400078e0a08 */
[----:B------:R-:W2:Y:S03]  /*0130*/  @!P0 LDG.E R13, desc[UR4][R2.64] ;  /* 0x00000004020d8981 */ /* 0x000ea6000c1e1900 */
[----:B------:R-:W-:Y:S02]  /*0140*/  IADD3 R8, P1, R6, UR6, RZ ;  /* 0x0000000606087c10 */ /* 0x000fe4000ff3e0ff */
[----:B------:R-:W-:Y:S02]  /*0150*/  LEA.HI R10, R10, R9, RZ, 0x2 ;  /* 0x000000090a0a7211 */ /* 0x000fe400078f10ff */
[----:B------:R-:W-:Y:S02]  /*0160*/  LEA.HI.X.SX32 R9, R6, UR7, 0x1, P1 ;  /* 0x0000000706097c11 */ /* 0x000fe400088f0eff */
[----:B------:R-:W-:Y:S01]  /*0170*/  PRMT R12, RZ, 0x7610, R12 ;  /* 0x00007610ff0c7816 */ /* 0x000fe2000000000c */
[----:B------:R-:W3:Y:S01]  /*0180*/  LDC.64 R6, c[0x0][0x230] ;  /* 0x00008c00ff067b82 */ /* 0x000ee20000000a00 */
[----:B------:R-:W-:-:S04]  /*0190*/  SHF.R.S32.HI R11, RZ, 0x2, R10 ;  /* 0x00000002ff0b7819 */ /* 0x000fc8000001140a */
[----:B------:R-:W4:Y:S01]  /*01a0*/  @!P0 LDG.E.EL.U8 R12, desc[UR4][R8.64] ;  /* 0x00000004080c8981 */ /* 0x000f22000c2e1100 */
[----:B------:R-:W-:Y:S01]  /*01b0*/  MOV R10, RZ ;  /* 0x000000ff000a7202 */ /* 0x000fe20000000f00 */
[----:B-1----:R-:W-:-:S05]  /*01c0*/  IMAD.WIDE R4, R11, 0x4, R4 ;  /* 0x000000040b047825 */ /* 0x002fca00078e0204 */
[----:B------:R1:W4:Y:S01]  /*01d0*/  @!P0 LDG.E.EL R10, desc[UR4][R4.64] ;  /* 0x00000004040a8981 */ /* 0x000322000c2e1900 */
[----:B---3--:R-:W-:-:S04]  /*01e0*/  IMAD.WIDE R6, R11, 0x4, R6 ;  /* 0x000000040b067825 */ /* 0x008fc800078e0206 */
[----:B------:R-:W-:-:S06]  /*01f0*/  IMAD.MOV.U32 R11, RZ, RZ, RZ ;  /* 0x000000ffff0b7224 */ /* 0x000fcc00078e00ff */
[----:B------:R-:W3:Y:S01]  /*0200*/  @!P0 LDG.E.EL R11, desc[UR4][R6.64] ;  /* 0x00000004060b8981 */ /* 0x000ee2000c2e1900 */
[C---:B-----5:R-:W-:Y:S02]  /*0210*/  FSETP.GT.AND P1, PT, |R0|.reuse, 8.50705917302346158658e+37, PT ;  /* 0x7e8000000000780b */ /* 0x060fe40003f24200 */
[----:B------:R-:W-:-:S11]  /*0220*/  FSETP.GEU.AND P2, PT, |R0|, 1.175494350822287508e-38, PT ;  /* 0x008000000000780b */ /* 0x000fd60003f4e200 */
[----:B------:R-:W-:-:S04]  /*0230*/  @P1 FMUL R0, R0, 0.25 ;  /* 0x3e80000000001820 */ /* 0x000fc80000400000 */
[----:B------:R-:W-:-:S06]  /*0240*/  @!P2 FMUL R0, R0, 16777216 ;  /* 0x4b8000000000a820 */ /* 0x000fcc0000400000 */
[----:B------:R-:W1:Y:S01]  /*0250*/  MUFU.RCP R0, R0 ;  /* 0x0000000000007308 */ /* 0x000e620000001000 */
[----:B--2---:R-:W-:-:S04]  /*0260*/  @P1 FMUL R13, R13, 0.25 ;  /* 0x3e8000000d0d1820 */ /* 0x004fc80000400000 */
[----:B------:R-:W-:-:S04]  /*0270*/  @!P2 FMUL R13, R13, 16777216 ;  /* 0x4b8000000d0da820 */ /* 0x000fc80000400000 */
[----:B-1----:R-:W-:Y:S01]  /*0280*/  FMUL R4, R0, R13 ;  /* 0x0000000d00047220 */ /* 0x002fe20000400000 */
[----:B----4-:R-:W-:-:S04]  /*0290*/  LOP3.LUT P1, RZ, R12, 0xff, RZ, 0xc0, !PT ;  /* 0x000000ff0cff7812 */ /* 0x010fc8000782c0ff */
[----:B------:R-:W-:-:S05]  /*02a0*/  FSEL R5, R4, -1.00000000000000000000e+10, !P1 ;  /* 0xd01502f904057808 */ /* 0x000fca0004800000 */
[----:B------:R-:W-:-:S04]  /*02b0*/  FADD R5, R5, -R10 ;  /* 0x8000000a05057221 */ /* 0x000fc80000000000 */
[----:B------:R-:W-:-:S05]  /*02c0*/  FMUL R5, R5, 1.4426950216293334961 ;  /* 0x3fb8aa3b05057820 */ /* 0x000fca0000400000 */
[----:B------:R-:W-:Y:S02]  /*02d0*/  FSETP.GEU.AND P2, PT, R5, -126, PT ;  /* 0xc2fc00000500780b */ /* 0x000fe40003f4e000 */
[C---:B---3--:R-:W-:Y:S02]  /*02e0*/  FSETP.GT.AND P1, PT, |R11|.reuse, 8.50705917302346158658e+37, PT ;  /* 0x7e8000000b00780b */ /* 0x048fe40003f24200 */
[----:B------:R-:W-:-:S09]  /*02f0*/  FSETP.GEU.AND P3, PT, |R11|, 1.175494350822287508e-38, PT ;  /* 0x008000000b00780b */ /* 0x000fd20003f6e200 */
[----:B------:R-:W-:-:S04]  /*0300*/  @!P2 FMUL R5, R5, 0.5 ;  /* 0x3f0000000505a820 */ /* 0x000fc80000400000 */
[----:B------:R-:W1:Y:S01]  /*0310*/  MUFU.EX2 R0, R5 ;  /* 0x0000000500007308 */ /* 0x000e620000000800 */
[----:B------:R-:W-:-:S04]  /*0320*/  @P1 FMUL R11, R11, 0.25 ;  /* 0x3e8000000b0b1820 */ /* 0x000fc80000400000 */
[----:B------:R-:W-:-:S04]  /*0330*/  @!P3 FMUL R11, R11, 16777216 ;  /* 0x4b8000000b0bb820 */ /* 0x000fc80000400000 */
[----:B------:R-:W2:Y:S01]  /*0340*/  MUFU.RCP R7, R11 ;  /* 0x0000000b00077308 */ /* 0x000ea20000001000 */
[----:B-1----:R-:W-:-:S04]  /*0350*/  @!P2 FMUL R0, R0, R0 ;  /* 0x000000000000a220 */ /* 0x002fc80000400000 */
[----:B------:R-:W-:-:S04]  /*0360*/  @P1 FMUL R0, R0, 0.25 ;  /* 0x3e80000000001820 */ /* 0x000fc80000400000 */
[----:B------:R-:W-:-:S04]  /*0370*/  @!P3 FMUL R0, R0, 16777216 ;  /* 0x4b8000000000b820 */ /* 0x000fc80000400000 */
[----:B--2---:R-:W-:Y:S01]  /*0380*/  FMUL R7, R7, R0 ;  /* 0x0000000007077220 */ /* 0x004fe20000400000 */
[----:B------:R-:W-:Y:S06]  /*0390*/  @P0 EXIT ;  /* 0x000000000000094d */ /* 0x000fec0003800000 */
[----:B------:R-:W-:Y:S01]  /*03a0*/  STG.E desc[UR4][R2.64], R7 ;  /* 0x0000000702007986 */ /* 0x000fe2000c101904 */
[----:B------:R-:W-:Y:S05]  /*03b0*/  EXIT ;  /* 0x000000000000794d */ /* 0x000fea0003800000 */
.L_x_0:
[----:B------:R-:W-:-:S00]  /*03c0*/  BRA `(.L_x_0) ;  /* 0xfffffffc00fc7947 */ /* 0x000fc0000383ffff */
[----:B------:R-:W-:-:S00]  /*03d0*/  NOP ;  /* 0x0000000000007918 */ /* 0x000fc00000000000 */
        /* <DEDUP_REMOVED lines=10> */
.L_x_1:


//--------------------- .nv.constant0.triton_poi_fused__softmax_div_masked_fill_3 --------------------------
	.section	.nv.constant0.triton_poi_fused__softmax_div_masked_fill_3,"a",@progbits
	.sectionflags	@""
	.align	4
.nv.constant0.triton_poi_fused__softmax_div_masked_fill_3:
	.zero		572
